//
// Generated by NVIDIA NVVM Compiler
//
// Compiler Build ID: CL-36424714
// Cuda compilation tools, release 13.0, V13.0.88
// Based on NVVM 20.0.0
//

.version 9.0
.target sm_100
.address_size 64

	// .globl	_Z10wmmaKernelP6__halfS0_Pfiii

.visible .entry _Z10wmmaKernelP6__halfS0_Pfiii(
	.param .u64 .ptr .align 1 _Z10wmmaKernelP6__halfS0_Pfiii_param_0,
	.param .u64 .ptr .align 1 _Z10wmmaKernelP6__halfS0_Pfiii_param_1,
	.param .u64 .ptr .align 1 _Z10wmmaKernelP6__halfS0_Pfiii_param_2,
	.param .u32 _Z10wmmaKernelP6__halfS0_Pfiii_param_3,
	.param .u32 _Z10wmmaKernelP6__halfS0_Pfiii_param_4,
	.param .u32 _Z10wmmaKernelP6__halfS0_Pfiii_param_5
)
{
	.reg .pred 	%p<6>;
	.reg .b32 	%r<134>;
	.reg .b32 	%f<125>;
	.reg .b64 	%rd<54>;

	ld.param.u32 	%r29, [_Z10wmmaKernelP6__halfS0_Pfiii_param_4];
	ld.param.u32 	%r30, [_Z10wmmaKernelP6__halfS0_Pfiii_param_5];
	mov.u32 	%r31, %ctaid.x;
	shl.b32 	%r1, %r31, 4;
	mov.u32 	%r32, %ctaid.y;
	shl.b32 	%r33, %r32, 4;
	cvt.u64.u32 	%rd1, %r33;
	shr.s32 	%r34, %r30, 31;
	shr.u32 	%r35, %r34, 28;
	add.s32 	%r36, %r30, %r35;
	shr.s32 	%r2, %r36, 4;
	setp.lt.s32 	%p1, %r30, 16;
	mov.f32 	%f117, 0f00000000;
	mov.f32 	%f118, %f117;
	mov.f32 	%f119, %f117;
	mov.f32 	%f120, %f117;
	mov.f32 	%f121, %f117;
	mov.f32 	%f122, %f117;
	mov.f32 	%f123, %f117;
	mov.f32 	%f124, %f117;
	@%p1 bra 	$L__BB0_7;
	add.s32 	%r38, %r2, -1;
	and.b32  	%r3, %r2, 3;
	setp.lt.u32 	%p2, %r38, 3;
	mov.b32 	%r131, 0;
	mov.f32 	%f117, 0f00000000;
	@%p2 bra 	$L__BB0_4;
	and.b32  	%r131, %r2, 134217724;
	neg.s32 	%r130, %r131;
	mul.lo.s32 	%r129, %r29, 48;
	shl.b32 	%r128, %r29, 5;
	shl.b32 	%r127, %r29, 4;
	mov.f32 	%f117, 0f00000000;
	mov.b32 	%r125, 0;
	mov.u32 	%r126, %r125;
	mov.f32 	%f118, %f117;
	mov.f32 	%f119, %f117;
	mov.f32 	%f120, %f117;
	mov.f32 	%f121, %f117;
	mov.f32 	%f122, %f117;
	mov.f32 	%f123, %f117;
	mov.f32 	%f124, %f117;
$L__BB0_3:
	ld.param.u64 	%rd50, [_Z10wmmaKernelP6__halfS0_Pfiii_param_1];
	ld.param.u64 	%rd48, [_Z10wmmaKernelP6__halfS0_Pfiii_param_0];
	cvt.u64.u32 	%rd8, %r125;
	mul.lo.s32 	%r40, %r30, %r1;
	cvt.u64.u32 	%rd9, %r40;
	add.s64 	%rd10, %rd8, %rd9;
	cvta.to.global.u64 	%rd11, %rd48;
	shl.b64 	%rd12, %rd10, 1;
	add.s64 	%rd13, %rd11, %rd12;
	wmma.load.a.sync.aligned.row.m16n16k16.global.f16 	{%r41, %r42, %r43, %r44, %r45, %r46, %r47, %r48}, [%rd13], %r30;
	cvt.s64.s32 	%rd14, %r126;
	add.s64 	%rd15, %rd14, %rd1;
	cvta.to.global.u64 	%rd16, %rd50;
	shl.b64 	%rd17, %rd15, 1;
	add.s64 	%rd18, %rd16, %rd17;
	wmma.load.b.sync.aligned.row.m16n16k16.global.f16 	{%r49, %r50, %r51, %r52, %r53, %r54, %r55, %r56}, [%rd18], %r29;
	wmma.mma.sync.aligned.row.row.m16n16k16.f32.f32 {%f61, %f62, %f63, %f64, %f65, %f66, %f67, %f68}, {%r41, %r42, %r43, %r44, %r45, %r46, %r47, %r48}, {%r49, %r50, %r51, %r52, %r53, %r54, %r55, %r56}, {%f124, %f123, %f122, %f121, %f120, %f119, %f118, %f117};
	add.s64 	%rd19, %rd13, 32;
	wmma.load.a.sync.aligned.row.m16n16k16.global.f16 	{%r57, %r58, %r59, %r60, %r61, %r62, %r63, %r64}, [%rd19], %r30;
	cvt.s64.s32 	%rd20, %r127;
	add.s64 	%rd21, %rd20, %rd1;
	shl.b64 	%rd22, %rd21, 1;
	add.s64 	%rd23, %rd16, %rd22;
	wmma.load.b.sync.aligned.row.m16n16k16.global.f16 	{%r65, %r66, %r67, %r68, %r69, %r70, %r71, %r72}, [%rd23], %r29;
	wmma.mma.sync.aligned.row.row.m16n16k16.f32.f32 {%f69, %f70, %f71, %f72, %f73, %f74, %f75, %f76}, {%r57, %r58, %r59, %r60, %r61, %r62, %r63, %r64}, {%r65, %r66, %r67, %r68, %r69, %r70, %r71, %r72}, {%f61, %f62, %f63, %f64, %f65, %f66, %f67, %f68};
	add.s64 	%rd24, %rd13, 64;
	wmma.load.a.sync.aligned.row.m16n16k16.global.f16 	{%r73, %r74, %r75, %r76, %r77, %r78, %r79, %r80}, [%rd24], %r30;
	cvt.s64.s32 	%rd25, %r128;
	add.s64 	%rd26, %rd25, %rd1;
	shl.b64 	%rd27, %rd26, 1;
	add.s64 	%rd28, %rd16, %rd27;
	wmma.load.b.sync.aligned.row.m16n16k16.global.f16 	{%r81, %r82, %r83, %r84, %r85, %r86, %r87, %r88}, [%rd28], %r29;
	wmma.mma.sync.aligned.row.row.m16n16k16.f32.f32 {%f77, %f78, %f79, %f80, %f81, %f82, %f83, %f84}, {%r73, %r74, %r75, %r76, %r77, %r78, %r79, %r80}, {%r81, %r82, %r83, %r84, %r85, %r86, %r87, %r88}, {%f69, %f70, %f71, %f72, %f73, %f74, %f75, %f76};
	add.s64 	%rd29, %rd13, 96;
	wmma.load.a.sync.aligned.row.m16n16k16.global.f16 	{%r89, %r90, %r91, %r92, %r93, %r94, %r95, %r96}, [%rd29], %r30;
	cvt.s64.s32 	%rd30, %r129;
	add.s64 	%rd31, %rd30, %rd1;
	shl.b64 	%rd32, %rd31, 1;
	add.s64 	%rd33, %rd16, %rd32;
	wmma.load.b.sync.aligned.row.m16n16k16.global.f16 	{%r97, %r98, %r99, %r100, %r101, %r102, %r103, %r104}, [%rd33], %r29;
	wmma.mma.sync.aligned.row.row.m16n16k16.f32.f32 {%f124, %f123, %f122, %f121, %f120, %f119, %f118, %f117}, {%r89, %r90, %r91, %r92, %r93, %r94, %r95, %r96}, {%r97, %r98, %r99, %r100, %r101, %r102, %r103, %r104}, {%f77, %f78, %f79, %f80, %f81, %f82, %f83, %f84};
	add.s32 	%r130, %r130, 4;
	shl.b32 	%r105, %r29, 6;
	add.s32 	%r129, %r129, %r105;
	add.s32 	%r128, %r128, %r105;
	add.s32 	%r127, %r127, %r105;
	add.s32 	%r126, %r126, %r105;
	add.s32 	%r125, %r125, 64;
	setp.ne.s32 	%p3, %r130, 0;
	@%p3 bra 	$L__BB0_3;
$L__BB0_4:
	setp.eq.s32 	%p4, %r3, 0;
	@%p4 bra 	$L__BB0_7;
	ld.param.u64 	%rd49, [_Z10wmmaKernelP6__halfS0_Pfiii_param_0];
	mul.lo.s32 	%r106, %r131, %r29;
	shl.b32 	%r133, %r106, 4;
	shl.b32 	%r23, %r29, 4;
	mul.wide.u32 	%rd34, %r131, 32;
	mul.lo.s32 	%r107, %r30, %r1;
	mul.wide.u32 	%rd35, %r107, 2;
	add.s64 	%rd36, %rd34, %rd35;
	cvta.to.global.u64 	%rd37, %rd49;
	add.s64 	%rd53, %rd37, %rd36;
	neg.s32 	%r132, %r3;
$L__BB0_6:
	.pragma "nounroll";
	ld.param.u64 	%rd51, [_Z10wmmaKernelP6__halfS0_Pfiii_param_1];
	wmma.load.a.sync.aligned.row.m16n16k16.global.f16 	{%r108, %r109, %r110, %r111, %r112, %r113, %r114, %r115}, [%rd53], %r30;
	cvt.s64.s32 	%rd38, %r133;
	add.s64 	%rd39, %rd38, %rd1;
	cvta.to.global.u64 	%rd40, %rd51;
	shl.b64 	%rd41, %rd39, 1;
	add.s64 	%rd42, %rd40, %rd41;
	wmma.load.b.sync.aligned.row.m16n16k16.global.f16 	{%r116, %r117, %r118, %r119, %r120, %r121, %r122, %r123}, [%rd42], %r29;
	wmma.mma.sync.aligned.row.row.m16n16k16.f32.f32 {%f124, %f123, %f122, %f121, %f120, %f119, %f118, %f117}, {%r108, %r109, %r110, %r111, %r112, %r113, %r114, %r115}, {%r116, %r117, %r118, %r119, %r120, %r121, %r122, %r123}, {%f124, %f123, %f122, %f121, %f120, %f119, %f118, %f117};
	add.s32 	%r133, %r133, %r23;
	add.s64 	%rd53, %rd53, 32;
	add.s32 	%r132, %r132, 1;
	setp.ne.s32 	%p5, %r132, 0;
	@%p5 bra 	$L__BB0_6;
$L__BB0_7:
	ld.param.u64 	%rd52, [_Z10wmmaKernelP6__halfS0_Pfiii_param_2];
	cvta.to.global.u64 	%rd43, %rd52;
	mul.lo.s32 	%r124, %r29, %r1;
	cvt.u64.u32 	%rd44, %r124;
	add.s64 	%rd45, %rd44, %rd1;
	shl.b64 	%rd46, %rd45, 2;
	add.s64 	%rd47, %rd43, %rd46;
	wmma.store.d.sync.aligned.row.m16n16k16.global.f32 	[%rd47], {%f124, %f123, %f122, %f121, %f120, %f119, %f118, %f117}, %r29;
	ret;

}


// ===== COMPILED SASS (sm_100) =====

	.target	sm_100

	.elftype	@"ET_EXEC"


//--------------------- .note.nv.tkinfo           --------------------------
	.section	.note.nv.tkinfo,"",@"SHT_NOTE"
	.sectionflags	@"SHF_NOTE_NV_TKINFO"
	.tkinfo
        /*0018*/ 	.word	0x00000002
        /*0030*/ 	.string	""
        /*0030*/ 	.string	"ptxas"
        /*0030*/ 	.string	"Cuda compilation tools, release 13.0, V13.0.88"
        /*0030*/ 	.string	"Build cuda_13.0.r13.0/compiler.36424714_0"
        /*0030*/ 	.string	"-arch sm_100 -m 64 "



//--------------------- .note.nv.cuinfo           --------------------------
	.section	.note.nv.cuinfo,"",@"SHT_NOTE"
	.sectionflags	@"SHF_NOTE_NV_CUINFO"
        /*0018*/ 	.short	0x0002
        /*001a*/ 	.short	0x0064
        /*001c*/ 	.short	0x0082
	.zero		2


//--------------------- .nv.info                  --------------------------
	.section	.nv.info,"",@"SHT_CUDA_INFO"
	.align	4


	//----- nvinfo : EIATTR_REGCOUNT
	.align		4
        /*0000*/ 	.byte	0x04, 0x2f
        /*0002*/ 	.short	(.L_1 - .L_0)
	.align		4
.L_0:
        /*0004*/ 	.word	index@(_Z10wmmaKernelP6__halfS0_Pfiii)
        /*0008*/ 	.word	0x00000020


	//----- nvinfo : EIATTR_FRAME_SIZE
	.align		4
.L_1:
        /*000c*/ 	.byte	0x04, 0x11
        /*000e*/ 	.short	(.L_3 - .L_2)
	.align		4
.L_2:
        /*0010*/ 	.word	index@(_Z10wmmaKernelP6__halfS0_Pfiii)
        /*0014*/ 	.word	0x00000000


	//----- nvinfo : EIATTR_MIN_STACK_SIZE
	.align		4
.L_3:
        /*0018*/ 	.byte	0x04, 0x12
        /*001a*/ 	.short	(.L_5 - .L_4)
	.align		4
.L_4:
        /*001c*/ 	.word	index@(_Z10wmmaKernelP6__halfS0_Pfiii)
        /*0020*/ 	.word	0x00000000
.L_5:


//--------------------- .nv.compat                --------------------------
	.section	.nv.compat,"",@"SHT_CUDA_COMPAT_INFO"
	.align	4
        /*0000*/ 	.byte	0x02, 0x09, 0x00, 0x00, 0x02, 0x02, 0x01, 0x00, 0x02, 0x05, 0x05, 0x00, 0x03, 0x07, 0x01, 0x01
        /*0010*/ 	.byte	0x02, 0x03, 0x00, 0x00, 0x02, 0x06, 0x01, 0x00, 0x04, 0x0b, 0x08, 0x00, 0x09, 0x00, 0x00, 0x00
        /*0020*/ 	.byte	0x00, 0x00, 0x00, 0x00


//--------------------- .nv.info._Z10wmmaKernelP6__halfS0_Pfiii --------------------------
	.section	.nv.info._Z10wmmaKernelP6__halfS0_Pfiii,"",@"SHT_CUDA_INFO"
	.sectionflags	@""
	.align	4


	//----- nvinfo : EIATTR_CUDA_API_VERSION
	.align		4
        /*0000*/ 	.byte	0x04, 0x37
        /*0002*/ 	.short	(.L_7 - .L_6)
.L_6:
        /*0004*/ 	.word	0x00000082


	//----- nvinfo : EIATTR_KPARAM_INFO
	.align		4
.L_7:
        /*0008*/ 	.byte	0x04, 0x17
        /*000a*/ 	.short	(.L_9 - .L_8)
.L_8:
        /*000c*/ 	.word	0x00000000
        /*0010*/ 	.short	0x0005
        /*0012*/ 	.short	0x0020
        /*0014*/ 	.byte	0x00, 0xf0, 0x11, 0x00


	//----- nvinfo : EIATTR_KPARAM_INFO
	.align		4
.L_9:
        /*0018*/ 	.byte	0x04, 0x17
        /*001a*/ 	.short	(.L_11 - .L_10)
.L_10:
        /*001c*/ 	.word	0x00000000
        /*0020*/ 	.short	0x0004
        /*0022*/ 	.short	0x001c
        /*0024*/ 	.byte	0x00, 0xf0, 0x11, 0x00


	//----- nvinfo : EIATTR_KPARAM_INFO
	.align		4
.L_11:
        /*0028*/ 	.byte	0x04, 0x17
        /*002a*/ 	.short	(.L_13 - .L_12)
.L_12:
        /*002c*/ 	.word	0x00000000
        /*0030*/ 	.short	0x0003
        /*0032*/ 	.short	0x0018
        /*0034*/ 	.byte	0x00, 0xf0, 0x11, 0x00


	//----- nvinfo : EIATTR_KPARAM_INFO
	.align		4
.L_13:
        /*0038*/ 	.byte	0x04, 0x17
        /*003a*/ 	.short	(.L_15 - .L_14)
.L_14:
        /*003c*/ 	.word	0x00000000
        /*0040*/ 	.short	0x0002
        /*0042*/ 	.short	0x0010
        /*0044*/ 	.byte	0x00, 0xf5, 0x21, 0x00


	//----- nvinfo : EIATTR_KPARAM_INFO
	.align		4
.L_15:
        /*0048*/ 	.byte	0x04, 0x17
        /*004a*/ 	.short	(.L_17 - .L_16)
.L_16:
        /*004c*/ 	.word	0x00000000
        /*0050*/ 	.short	0x0001
        /*0052*/ 	.short	0x0008
        /*0054*/ 	.byte	0x00, 0xf5, 0x21, 0x00


	//----- nvinfo : EIATTR_KPARAM_INFO
	.align		4
.L_17:
        /*0058*/ 	.byte	0x04, 0x17
        /*005a*/ 	.short	(.L_19 - .L_18)
.L_18:
        /*005c*/ 	.word	0x00000000
        /*0060*/ 	.short	0x0000
        /*0062*/ 	.short	0x0000
        /*0064*/ 	.byte	0x00, 0xf5, 0x21, 0x00


	//----- nvinfo : EIATTR_SPARSE_MMA_MASK
	.align		4
.L_19:
        /*0068*/ 	.byte	0x03, 0x50
        /*006a*/ 	.short	0x0000


	//----- nvinfo : EIATTR_WMMA_USED
	.align		4
        /*006c*/ 	.byte	0x01, 0x2b
	.zero		2


	//----- nvinfo : EIATTR_MAXREG_COUNT
	.align		4
        /*0070*/ 	.byte	0x03, 0x1b
        /*0072*/ 	.short	0x00ff


	//----- nvinfo : EIATTR_MERCURY_ISA_VERSION
	.align		4
        /*0074*/ 	.byte	0x03, 0x5f
        /*0076*/ 	.short	0x0101


	//----- nvinfo : EIATTR_VRC_CTA_INIT_COUNT
	.align		4
        /*0078*/ 	.byte	0x02, 0x4a
	.zero		1
	.zero		1


	//----- nvinfo : EIATTR_EXIT_INSTR_OFFSETS
	.align		4
        /*007c*/ 	.byte	0x04, 0x1c
        /*007e*/ 	.short	(.L_21 - .L_20)


	//   ....[0]....
.L_20:
        /*0080*/ 	.word	0x00000e80


	//----- nvinfo : EIATTR_CBANK_PARAM_SIZE
	.align		4
.L_21:
        /*0084*/ 	.byte	0x03, 0x19
        /*0086*/ 	.short	0x0024


	//----- nvinfo : EIATTR_PARAM_CBANK
	.align		4
        /*0088*/ 	.byte	0x04, 0x0a
        /*008a*/ 	.short	(.L_23 - .L_22)
	.align		4
.L_22:
        /*008c*/ 	.word	index@(.nv.constant0._Z10wmmaKernelP6__halfS0_Pfiii)
        /*0090*/ 	.short	0x0380
        /*0092*/ 	.short	0x0024


	//----- nvinfo : EIATTR_SW_WAR
	.align		4
.L_23:
        /*0094*/ 	.byte	0x04, 0x36
        /*0096*/ 	.short	(.L_25 - .L_24)
.L_24:
        /*0098*/ 	.word	0x00000008
.L_25:


//--------------------- .nv.callgraph             --------------------------
	.section	.nv.callgraph,"",@"SHT_CUDA_CALLGRAPH"
	.align	4
	.sectionentsize	8
	.align		4
        /*0000*/ 	.word	0x00000000
	.align		4
        /*0004*/ 	.word	0xffffffff
	.align		4
        /*0008*/ 	.word	0x00000000
	.align		4
        /*000c*/ 	.word	0xfffffffe
	.align		4
        /*0010*/ 	.word	0x00000000
	.align		4
        /*0014*/ 	.word	0xfffffffd
	.align		4
        /*0018*/ 	.word	0x00000000
	.align		4
        /*001c*/ 	.word	0xfffffffc


//--------------------- .text._Z10wmmaKernelP6__halfS0_Pfiii --------------------------
	.section	.text._Z10wmmaKernelP6__halfS0_Pfiii,"ax",@progbits
	.align	128
        .global         _Z10wmmaKernelP6__halfS0_Pfiii
        .type           _Z10wmmaKernelP6__halfS0_Pfiii,@function
        .size           _Z10wmmaKernelP6__halfS0_Pfiii,(.L_x_5 - _Z10wmmaKernelP6__halfS0_Pfiii)
        .other          _Z10wmmaKernelP6__halfS0_Pfiii,@"STO_CUDA_ENTRY STV_DEFAULT"
_Z10wmmaKernelP6__halfS0_Pfiii:
.text._Z10wmmaKernelP6__halfS0_Pfiii:
[----:B------:R-:W-:Y:S01]  /*0000*/  LDC R1, c[0x0][0x37c] ;  /* 0x0000df00ff017b82 */ /* 0x000fe20000000800 */
[----:B------:R-:W0:Y:S07]  /*0010*/  LDCU UR24, c[0x0][0x3a0] ;  /* 0x00007400ff1877ac */ /* 0x000e2e0008000800 */
[----:B------:R-:W1:Y:S01]  /*0020*/  S2UR UR8, SR_CTAID.X ;  /* 0x00000000000879c3 */ /* 0x000e620000002500 */
[----:B------:R-:W-:Y:S02]  /*0030*/  CS2R R10, SRZ ;  /* 0x00000000000a7805 */ /* 0x000fe4000001ff00 */
[----:B------:R-:W-:-:S02]  /*0040*/  CS2R R8, SRZ ;  /* 0x0000000000087805 */ /* 0x000fc4000001ff00 */
[----:B------:R-:W-:Y:S02]  /*0050*/  CS2R R6, SRZ ;  /* 0x0000000000067805 */ /* 0x000fe4000001ff00 */
[----:B------:R-:W-:Y:S01]  /*0060*/  CS2R R4, SRZ ;  /* 0x0000000000047805 */ /* 0x000fe2000001ff00 */
[----:B------:R-:W2:Y:S01]  /*0070*/  LDCU.64 UR12, c[0x0][0x358] ;  /* 0x00006b00ff0c77ac */ /* 0x000ea20008000a00 */
[----:B------:R-:W3:Y:S01]  /*0080*/  S2UR UR9, SR_CTAID.Y ;  /* 0x00000000000979c3 */ /* 0x000ee20000002600 */
[----:B0-----:R-:W-:Y:S02]  /*0090*/  UISETP.GE.AND UP0, UPT, UR24, 0x10, UPT ;  /* 0x000000101800788c */ /* 0x001fe4000bf06270 */
[----:B------:R-:W-:-:S04]  /*00a0*/  USHF.R.S32.HI UR4, URZ, 0x1f, UR24 ;  /* 0x0000001fff047899 */ /* 0x000fc80008011418 */
[----:B------:R-:W-:Y:S02]  /*00b0*/  ULEA.HI UR4, UR4, UR24, URZ, 0x4 ;  /* 0x0000001804047291 */ /* 0x000fe4000f8f20ff */
[----:B-1----:R-:W-:Y:S02]  /*00c0*/  USHF.L.U32 UR8, UR8, 0x4, URZ ;  /* 0x0000000408087899 */ /* 0x002fe400080006ff */
[----:B---3--:R-:W-:Y:S01]  /*00d0*/  USHF.L.U32 UR9, UR9, 0x4, URZ ;  /* 0x0000000409097899 */ /* 0x008fe200080006ff */
[----:B--2---:R-:W-:Y:S11]  /*00e0*/  BRA.U !UP0, `(.L_x_0) ;  /* 0x0000000d08107547 */ /* 0x004ff6000b800000 */
[----:B------:R-:W-:Y:S01]  /*00f0*/  USHF.R.S32.HI UR5, URZ, 0x1f, UR24 ;  /* 0x0000001fff057899 */ /* 0x000fe20008011418 */
[----:B------:R-:W-:-:S03]  /*0100*/  IMAD.MOV.U32 R11, RZ, RZ, RZ ;  /* 0x000000ffff0b7224 */ /* 0x000fc600078e00ff */
[----:B------:R-:W-:-:S04]  /*0110*/  ULEA.HI UR5, UR5, UR24, URZ, 0x4 ;  /* 0x0000001805057291 */ /* 0x000fc8000f8f20ff */
[----:B------:R-:W-:Y:S02]  /*0120*/  USHF.R.S32.HI UR6, URZ, 0x4, UR5 ;  /* 0x00000004ff067899 */ /* 0x000fe40008011405 */
[----:B------:R-:W-:Y:S02]  /*0130*/  USHF.R.S32.HI UR5, URZ, 0x4, UR4 ;  /* 0x00000004ff057899 */ /* 0x000fe40008011404 */
[----:B------:R-:W-:Y:S02]  /*0140*/  ULOP3.LUT UR14, UR6, 0x3, URZ, 0xc0, !UPT ;  /* 0x00000003060e7892 */ /* 0x000fe4000f8ec0ff */
[----:B------:R-:W-:Y:S02]  /*0150*/  UIADD3 UR4, UPT, UPT, UR5, -0x1, URZ ;  /* 0xffffffff05047890 */ /* 0x000fe4000fffe0ff */
[----:B------:R-:W-:Y:S02]  /*0160*/  UISETP.NE.AND UP0, UPT, UR14, URZ, UPT ;  /* 0x000000ff0e00728c */ /* 0x000fe4000bf05270 */
[----:B------:R-:W-:-:S03]  /*0170*/  UISETP.GE.U32.AND UP1, UPT, UR4, 0x3, UPT ;  /* 0x000000030400788c */ /* 0x000fc6000bf26070 */
[----:B------:R-:W-:-:S06]  /*0180*/  UMOV UR4, URZ ;  /* 0x000000ff00047c82 */ /* 0x000fcc0008000000 */
[----:B------:R-:W-:Y:S05]  /*0190*/  BRA.U !UP1, `(.L_x_1) ;  /* 0x0000000909087547 */ /* 0x000fea000b800000 */
[----:B------:R-:W0:Y:S01]  /*01a0*/  S2R R5, SR_LANEID ;  /* 0x0000000000057919 */ /* 0x000e220000000000 */
[----:B------:R-:W1:Y:S01]  /*01b0*/  LDCU UR25, c[0x0][0x39c] ;  /* 0x00007380ff1977ac */ /* 0x000e620008000800 */
[----:B------:R-:W-:Y:S01]  /*01c0*/  IMAD.MOV.U32 R19, RZ, RZ, RZ ;  /* 0x000000ffff137224 */ /* 0x000fe200078e00ff */
[----:B------:R-:W-:Y:S02]  /*01d0*/  CS2R R10, SRZ ;  /* 0x00000000000a7805 */ /* 0x000fe4000001ff00 */
[----:B------:R-:W-:Y:S01]  /*01e0*/  CS2R R8, SRZ ;  /* 0x0000000000087805 */ /* 0x000fe2000001ff00 */
[----:B------:R-:W-:Y:S01]  /*01f0*/  USHF.R.U32.HI UR6, URZ, 0x1, UR24 ;  /* 0x00000001ff067899 */ /* 0x000fe20008011618 */
[----:B------:R-:W-:Y:S01]  /*0200*/  CS2R R6, SRZ ;  /* 0x0000000000067805 */ /* 0x000fe2000001ff00 */
[----:B------:R-:W-:Y:S01]  /*0210*/  UIMAD UR22, UR8, UR24, URZ ;  /* 0x00000018081672a4 */ /* 0x000fe2000f8e02ff */
[----:B------:R-:W2:Y:S01]  /*0220*/  LDCU.128 UR16, c[0x0][0x380] ;  /* 0x00007000ff1077ac */ /* 0x000ea20008000c00 */
[----:B-1----:R-:W-:-:S02]  /*0230*/  USHF.R.U32.HI UR4, URZ, 0x1, UR25 ;  /* 0x00000001ff047899 */ /* 0x002fc40008011619 */
[----:B------:R-:W-:Y:S02]  /*0240*/  UIMAD UR15, UR25, 0x30, URZ ;  /* 0x00000030190f78a4 */ /* 0x000fe4000f8e02ff */
[----:B------:R-:W-:Y:S02]  /*0250*/  USHF.L.U32 UR20, UR25, 0x5, URZ ;  /* 0x0000000519147899 */ /* 0x000fe400080006ff */
[----:B------:R-:W-:Y:S01]  /*0260*/  USHF.L.U32 UR21, UR25, 0x4, URZ ;  /* 0x0000000419157899 */ /* 0x000fe200080006ff */
[----:B0-----:R-:W-:Y:S02]  /*0270*/  LOP3.LUT R18, R5, 0x3, RZ, 0xc0, !PT ;  /* 0x0000000305127812 */ /* 0x001fe400078ec0ff */
[----:B------:R-:W-:-:S05]  /*0280*/  SHF.R.U32.HI R5, RZ, 0x2, R5 ;  /* 0x00000002ff057819 */ /* 0x000fca0000011605 */
[----:B------:R-:W-:Y:S01]  /*0290*/  IMAD.WIDE.U32 R2, R5, UR4, R18 ;  /* 0x0000000405027c25 */ /* 0x000fe2000f8e0012 */
[----:B------:R-:W-:-:S03]  /*02a0*/  ULOP3.LUT UR4, UR5, 0x7fffffc, URZ, 0xc0, !UPT ;  /* 0x07fffffc05047892 */ /* 0x000fc6000f8ec0ff */
[----:B------:R-:W-:Y:S01]  /*02b0*/  IMAD.WIDE.U32 R18, R5, UR6, R18 ;  /* 0x0000000605127c25 */ /* 0x000fe2000f8e0012 */
[C---:B------:R-:W-:Y:S02]  /*02c0*/  SHF.L.U64.HI R0, R2.reuse, 0x2, R3 ;  /* 0x0000000202007819 */ /* 0x040fe40000010203 */
[----:B------:R-:W-:Y:S01]  /*02d0*/  CS2R R4, SRZ ;  /* 0x0000000000047805 */ /* 0x000fe2000001ff00 */
[----:B------:R-:W-:Y:S01]  /*02e0*/  UIADD3 UR11, UPT, UPT, -UR4, URZ, URZ ;  /* 0x000000ff040b7290 */ /* 0x000fe2000fffe1ff */
[----:B------:R-:W-:Y:S01]  /*02f0*/  IMAD.SHL.U32 R3, R2, 0x4, RZ ;  /* 0x0000000402037824 */ /* 0x000fe200078e00ff */
[----:B------:R-:W-:Y:S01]  /*0300*/  SHF.L.U64.HI R2, R18, 0x2, R19 ;  /* 0x0000000212027819 */ /* 0x000fe20000010213 */
[----:B------:R-:W-:Y:S01]  /*0310*/  UMOV UR5, URZ ;  /* 0x000000ff00057c82 */ /* 0x000fe20008000000 */
[----:B--2---:R-:W-:-:S08]  /*0320*/  UMOV UR6, URZ ;  /* 0x000000ff00067c82 */ /* 0x004fd00008000000 */
.L_x_2:
[----:B------:R-:W-:Y:S01]  /*0330*/  UIADD3 UR7, UP1, UPT, UR9, UR6, URZ ;  /* 0x0000000609077290 */ /* 0x000fe2000ff3e0ff */
[----:B------:R-:W-:-:S03]  /*0340*/  IMAD.U32 R29, RZ, RZ, UR25 ;  /* 0x00000019ff1d7e24 */ /* 0x000fc6000f8e00ff */
[----:B------:R-:W-:Y:S02]  /*0350*/  ULEA.HI.X.SX32 UR10, UR6, URZ, 0x1, UP1 ;  /* 0x000000ff060a7291 */ /* 0x000fe400088f0eff */
[----:B------:R-:W-:-:S04]  /*0360*/  ULEA UR23, UP1, UR7, UR18, 0x1 ;  /* 0x0000001207177291 */ /* 0x000fc8000f8208ff */
[----:B------:R-:W-:Y:S02]  /*0370*/  ULEA.HI.X UR7, UR7, UR19, UR10, 0x1, UP1 ;  /* 0x0000001307077291 */ /* 0x000fe400088f0c0a */
[----:B------:R-:W-:-:S04]  /*0380*/  IADD3 R24, P0, PT, R3, UR23, RZ ;  /* 0x0000001703187c10 */ /* 0x000fc8000ff1e0ff */
[----:B------:R-:W-:Y:S01]  /*0390*/  IADD3.X R25, PT, PT, R0, UR7, RZ, P0, !PT ;  /* 0x0000000700197c10 */ /* 0x000fe200087fe4ff */
[----:B------:R-:W-:Y:S02]  /*03a0*/  UIADD3 UR7, UP1, UPT, UR22, UR5, URZ ;  /* 0x0000000516077290 */ /* 0x000fe4000ff3e0ff */
[----:B------:R-:W-:Y:S02]  /*03b0*/  IMAD.WIDE.U32 R28, R29, 0x10, R24 ;  /* 0x000000101d1c7825 */ /* 0x000fe400078e0018 */
[----:B------:R-:W2:Y:S01]  /*03c0*/  LDG.E R27, desc[UR12][R24.64] ;  /* 0x0000000c181b7981 */ /* 0x000ea2000c1e1900 */
[----:B------:R-:W-:-:S03]  /*03d0*/  UIADD3.X UR10, UPT, UPT, URZ, URZ, URZ, UP1, !UPT ;  /* 0x000000ffff0a7290 */ /* 0x000fc60008ffe4ff */
[----:B------:R-:W3:Y:S01]  /*03e0*/  LDG.E R26, desc[UR12][R28.64] ;  /* 0x0000000c1c1a7981 */ /* 0x000ee2000c1e1900 */
[----:B------:R-:W-:Y:S01]  /*03f0*/  ULEA UR23, UP1, UR7, UR16, 0x1 ;  /* 0x0000001007177291 */ /* 0x000fe2000f8208ff */
[----:B------:R-:W-:Y:S02]  /*0400*/  IMAD.U32 R17, RZ, RZ, UR24 ;  /* 0x00000018ff117e24 */ /* 0x000fe4000f8e00ff */
[----:B------:R-:W4:Y:S01]  /*0410*/  LDG.E R20, desc[UR12][R24.64+0x10] ;  /* 0x0000100c18147981 */ /* 0x000f22000c1e1900 */
[----:B------:R-:W-:Y:S02]  /*0420*/  ULEA.HI.X UR7, UR7, UR17, UR10, 0x1, UP1 ;  /* 0x0000001107077291 */ /* 0x000fe400088f0c0a */
[----:B------:R-:W-:Y:S01]  /*0430*/  LEA R22, P0, R18, UR23, 0x2 ;  /* 0x0000001712167c11 */ /* 0x000fe2000f8010ff */
[----:B------:R0:W5:Y:S03]  /*0440*/  LDG.E R21, desc[UR12][R28.64+0x10] ;  /* 0x0000100c1c157981 */ /* 0x000166000c1e1900 */
[----:B------:R-:W-:-:S03]  /*0450*/  IADD3.X R23, PT, PT, R2, UR7, RZ, P0, !PT ;  /* 0x0000000702177c10 */ /* 0x000fc600087fe4ff */
[----:B------:R-:W-:Y:S02]  /*0460*/  IMAD.WIDE.U32 R16, R17, 0x10, R22 ;  /* 0x0000001011107825 */ /* 0x000fe400078e0016 */
[----:B------:R-:W5:Y:S04]  /*0470*/  LDG.E R12, desc[UR12][R22.64] ;  /* 0x0000000c160c7981 */ /* 0x000f68000c1e1900 */
[----:B------:R-:W5:Y:S04]  /*0480*/  LDG.E R14, desc[UR12][R22.64+0x10] ;  /* 0x0000100c160e7981 */ /* 0x000f68000c1e1900 */
[----:B------:R-:W5:Y:S04]  /*0490*/  LDG.E R13, desc[UR12][R16.64] ;  /* 0x0000000c100d7981 */ /* 0x000f68000c1e1900 */
[----:B------:R-:W5:Y:S01]  /*04a0*/  LDG.E R15, desc[UR12][R16.64+0x10] ;  /* 0x0000100c100f7981 */ /* 0x000f62000c1e1900 */
[----:B------:R-:W-:-:S04]  /*04b0*/  UIADD3 UR7, UP1, UPT, UR9, UR21, URZ ;  /* 0x0000001509077290 */ /* 0x000fc8000ff3e0ff */
[----:B------:R-:W-:Y:S02]  /*04c0*/  ULEA.HI.X.SX32 UR10, UR21, URZ, 0x1, UP1 ;  /* 0x000000ff150a7291 */ /* 0x000fe400088f0eff */
[----:B------:R-:W-:-:S04]  /*04d0*/  ULEA UR23, UP1, UR7, UR18, 0x1 ;  /* 0x0000001207177291 */ /* 0x000fc8000f8208ff */
[----:B------:R-:W-:Y:S01]  /*04e0*/  ULEA.HI.X UR7, UR7, UR19, UR10, 0x1, UP1 ;  /* 0x0000001307077291 */ /* 0x000fe200088f0c0a */
[----:B0-----:R-:W-:Y:S01]  /*04f0*/  IMAD.U32 R29, RZ, RZ, UR25 ;  /* 0x00000019ff1d7e24 */ /* 0x001fe2000f8e00ff */
[----:B--2---:R-:W-:Y:S04]  /*0500*/  MOVM.16.MT88 R24, R27 ;  /* 0x000000001b18723a */ /* 0x004fe80000000000 */
[----:B---3--:R-:W0:Y:S04]  /*0510*/  MOVM.16.MT88 R25, R26 ;  /* 0x000000001a19723a */ /* 0x008e280000000000 */
[----:B----4-:R-:W-:Y:S04]  /*0520*/  MOVM.16.MT88 R20, R20 ;  /* 0x000000001414723a */ /* 0x010fe80000000000 */
[----:B-----5:R-:W1:Y:S01]  /*0530*/  MOVM.16.MT88 R21, R21 ;  /* 0x000000001515723a */ /* 0x020e620000000000 */
[----:B0-----:R-:W-:Y:S01]  /*0540*/  HMMA.16816.F32 R4, R12, R24, R4 ;  /* 0x000000180c04723c */ /* 0x001fe20000001804 */
[----:B------:R-:W-:-:S04]  /*0550*/  IADD3 R24, P0, PT, R3, UR23, RZ ;  /* 0x0000001703187c10 */ /* 0x000fc8000ff1e0ff */
[----:B------:R-:W-:-:S03]  /*0560*/  IADD3.X R25, PT, PT, R0, UR7, RZ, P0, !PT ;  /* 0x0000000700197c10 */ /* 0x000fc600087fe4ff */
[----:B------:R-:W-:Y:S02]  /*0570*/  IMAD.WIDE.U32 R28, R29, 0x10, R24 ;  /* 0x000000101d1c7825 */ /* 0x000fe400078e0018 */
[----:B------:R-:W2:Y:S04]  /*0580*/  LDG.E R26, desc[UR12][R24.64] ;  /* 0x0000000c181a7981 */ /* 0x000ea8000c1e1900 */
[----:B------:R-:W3:Y:S01]  /*0590*/  LDG.E R27, desc[UR12][R28.64] ;  /* 0x0000000c1c1b7981 */ /* 0x000ee2000c1e1900 */
[----:B-1----:R-:W-:Y:S03]  /*05a0*/  HMMA.16816.F32 R8, R12, R20, R8 ;  /* 0x000000140c08723c */ /* 0x002fe60000001808 */
[----:B------:R0:W4:Y:S04]  /*05b0*/  LDG.E R20, desc[UR12][R24.64+0x10] ;  /* 0x0000100c18147981 */ /* 0x000128000c1e1900 */
[----:B------:R1:W5:Y:S04]  /*05c0*/  LDG.E R21, desc[UR12][R28.64+0x10] ;  /* 0x0000100c1c157981 */ /* 0x000368000c1e1900 */
[----:B------:R-:W5:Y:S04]  /*05d0*/  LDG.E R12, desc[UR12][R22.64+0x20] ;  /* 0x0000200c160c7981 */ /* 0x000f68000c1e1900 */
[----:B------:R-:W5:Y:S04]  /*05e0*/  LDG.E R14, desc[UR12][R22.64+0x30] ;  /* 0x0000300c160e7981 */ /* 0x000f68000c1e1900 */
[----:B------:R-:W5:Y:S04]  /*05f0*/  LDG.E R13, desc[UR12][R16.64+0x20] ;  /* 0x0000200c100d7981 */ /* 0x000f68000c1e1900 */
[----:B------:R-:W5:Y:S01]  /*0600*/  LDG.E R15, desc[UR12][R16.64+0x30] ;  /* 0x0000300c100f7981 */ /* 0x000f62000c1e1900 */
[----:B------:R-:W-:-:S04]  /*0610*/  UIADD3 UR7, UP1, UPT, UR9, UR20, URZ ;  /* 0x0000001409077290 */ /* 0x000fc8000ff3e0ff */
[----:B------:R-:W-:Y:S02]  /*0620*/  ULEA.HI.X.SX32 UR10, UR20, URZ, 0x1, UP1 ;  /* 0x000000ff140a7291 */ /* 0x000fe400088f0eff */
[----:B------:R-:W-:-:S04]  /*0630*/  ULEA UR23, UP1, UR7, UR18, 0x1 ;  /* 0x0000001207177291 */ /* 0x000fc8000f8208ff */
[----:B------:R-:W-:Y:S02]  /*0640*/  ULEA.HI.X UR7, UR7, UR19, UR10, 0x1, UP1 ;  /* 0x0000001307077291 */ /* 0x000fe400088f0c0a */
[----:B0-----:R-:W-:Y:S01]  /*0650*/  IADD3 R24, P0, PT, R3, UR23, RZ ;  /* 0x0000001703187c10 */ /* 0x001fe2000ff1e0ff */
[----:B-1----:R-:W-:-:S03]  /*0660*/  IMAD.U32 R29, RZ, RZ, UR25 ;  /* 0x00000019ff1d7e24 */ /* 0x002fc6000f8e00ff */
[----:B------:R-:W-:-:S03]  /*0670*/  IADD3.X R25, PT, PT, R0, UR7, RZ, P0, !PT ;  /* 0x0000000700197c10 */ /* 0x000fc600087fe4ff */
[----:B------:R-:W-:Y:S01]  /*0680*/  IMAD.WIDE.U32 R28, R29, 0x10, R24 ;  /* 0x000000101d1c7825 */ /* 0x000fe200078e0018 */
[----:B--2---:R-:W-:Y:S04]  /*0690*/  MOVM.16.MT88 R26, R26 ;  /* 0x000000001a1a723a */ /* 0x004fe80000000000 */
[----:B---3--:R-:W0:Y:S04]  /*06a0*/  MOVM.16.MT88 R27, R27 ;  /* 0x000000001b1b723a */ /* 0x008e280000000000 */
[----:B----4-:R-:W-:Y:S04]  /*06b0*/  MOVM.16.MT88 R20, R20 ;  /* 0x000000001414723a */ /* 0x010fe80000000000 */
[----:B-----5:R-:W1:Y:S01]  /*06c0*/  MOVM.16.MT88 R21, R21 ;  /* 0x000000001515723a */ /* 0x020e620000000000 */
[C---:B0-----:R-:W-:Y:S03]  /*06d0*/  HMMA.16816.F32 R4, R12.reuse, R26, R4 ;  /* 0x0000001a0c04723c */ /* 0x041fe60000001804 */
[----:B------:R-:W2:Y:S04]  /*06e0*/  LDG.E R26, desc[UR12][R24.64] ;  /* 0x0000000c181a7981 */ /* 0x000ea8000c1e1900 */
[----:B------:R-:W3:Y:S01]  /*06f0*/  LDG.E R27, desc[UR12][R28.64] ;  /* 0x0000000c1c1b7981 */ /* 0x000ee2000c1e1900 */
[----:B-1----:R-:W-:Y:S03]  /*0700*/  HMMA.16816.F32 R8, R12, R20, R8 ;  /* 0x000000140c08723c */ /* 0x002fe60000001808 */
[----:B------:R0:W4:Y:S04]  /*0710*/  LDG.E R20, desc[UR12][R24.64+0x10] ;  /* 0x0000100c18147981 */ /* 0x000128000c1e1900 */
[----:B------:R-:W5:Y:S04]  /*0720*/  LDG.E R21, desc[UR12][R28.64+0x10] ;  /* 0x0000100c1c157981 */ /* 0x000f68000c1e1900 */
        /* <DEDUP_REMOVED lines=8> */
[----:B0-----:R-:W-:-:S04]  /*07b0*/  IADD3 R24, P0, PT, R3, UR23, RZ ;  /* 0x0000001703187c10 */ /* 0x001fc8000ff1e0ff */
[----:B------:R-:W-:-:S05]  /*07c0*/  IADD3.X R25, PT, PT, R0, UR7, RZ, P0, !PT ;  /* 0x0000000700197c10 */ /* 0x000fca00087fe4ff */
[----:B------:R-:W5:Y:S04]  /*07d0*/  LDG.E R28, desc[UR12][R24.64] ;  /* 0x0000000c181c7981 */ /* 0x000f68000c1e1900 */
[----:B--2---:R-:W-:Y:S04]  /*07e0*/  MOVM.16.MT88 R26, R26 ;  /* 0x000000001a1a723a */ /* 0x004fe80000000000 */
[----:B---3--:R-:W0:Y:S04]  /*07f0*/  MOVM.16.MT88 R27, R27 ;  /* 0x000000001b1b723a */ /* 0x008e280000000000 */
[----:B----4-:R-:W-:Y:S04]  /*0800*/  MOVM.16.MT88 R20, R20 ;  /* 0x000000001414723a */ /* 0x010fe80000000000 */
[----:B-----5:R-:W1:Y:S01]  /*0810*/  MOVM.16.MT88 R21, R21 ;  /* 0x000000001515723a */ /* 0x020e620000000000 */
[----:B0-----:R-:W-:Y:S01]  /*0820*/  HMMA.16816.F32 R4, R12, R26, R4 ;  /* 0x0000001a0c04723c */ /* 0x001fe20000001804 */
[----:B------:R-:W-:-:S04]  /*0830*/  IMAD.U32 R27, RZ, RZ, UR25 ;  /* 0x00000019ff1b7e24 */ /* 0x000fc8000f8e00ff */
[----:B------:R-:W-:-:S03]  /*0840*/  IMAD.WIDE.U32 R26, R27, 0x10, R24 ;  /* 0x000000101b1a7825 */ /* 0x000fc600078e0018 */
[----:B-1----:R-:W-:Y:S01]  /*0850*/  HMMA.16816.F32 R8, R12, R20, R8 ;  /* 0x000000140c08723c */ /* 0x002fe20000001808 */
[----:B------:R-:W2:Y:S04]  /*0860*/  LDG.E R20, desc[UR12][R24.64+0x10] ;  /* 0x0000100c18147981 */ /* 0x000ea8000c1e1900 */
[----:B------:R-:W3:Y:S04]  /*0870*/  LDG.E R29, desc[UR12][R26.64] ;  /* 0x0000000c1a1d7981 */ /* 0x000ee8000c1e1900 */
[----:B------:R-:W4:Y:S04]  /*0880*/  LDG.E R21, desc[UR12][R26.64+0x10] ;  /* 0x0000100c1a157981 */ /* 0x000f28000c1e1900 */
[----:B------:R-:W5:Y:S04]  /*0890*/  LDG.E R12, desc[UR12][R22.64+0x60] ;  /* 0x0000600c160c7981 */ /* 0x000f68000c1e1900 */
[----:B------:R-:W5:Y:S04]  /*08a0*/  LDG.E R14, desc[UR12][R22.64+0x70] ;  /* 0x0000700c160e7981 */ /* 0x000f68000c1e1900 */
[----:B------:R-:W5:Y:S04]  /*08b0*/  LDG.E R13, desc[UR12][R16.64+0x60] ;  /* 0x0000600c100d7981 */ /* 0x000f68000c1e1900 */
[----:B------:R-:W5:Y:S04]  /*08c0*/  LDG.E R15, desc[UR12][R16.64+0x70] ;  /* 0x0000700c100f7981 */ /* 0x000f68000c1e1900 */
[----:B------:R-:W-:Y:S01]  /*08d0*/  MOVM.16.MT88 R28, R28 ;  /* 0x000000001c1c723a */ /* 0x000fe20000000000 */
[----:B------:R-:W-:-:S04]  /*08e0*/  UIADD3 UR11, UPT, UPT, UR11, 0x4, URZ ;  /* 0x000000040b0b7890 */ /* 0x000fc8000fffe0ff */
[----:B------:R-:W-:Y:S02]  /*08f0*/  UISETP.NE.AND UP1, UPT, UR11, URZ, UPT ;  /* 0x000000ff0b00728c */ /* 0x000fe4000bf25270 */
[----:B------:R-:W-:Y:S02]  /*0900*/  UIADD3 UR5, UPT, UPT, UR5, 0x40, URZ ;  /* 0x0000004005057890 */ /* 0x000fe4000fffe0ff */
[----:B------:R-:W-:Y:S02]  /*0910*/  ULEA UR15, UR25, UR15, 0x6 ;  /* 0x0000000f190f7291 */ /* 0x000fe4000f8e30ff */
[----:B------:R-:W-:Y:S02]  /*0920*/  ULEA UR20, UR25, UR20, 0x6 ;  /* 0x0000001419147291 */ /* 0x000fe4000f8e30ff */
[----:B------:R-:W-:Y:S02]  /*0930*/  ULEA UR21, UR25, UR21, 0x6 ;  /* 0x0000001519157291 */ /* 0x000fe4000f8e30ff */
[----:B------:R-:W-:Y:S01]  /*0940*/  ULEA UR6, UR25, UR6, 0x6 ;  /* 0x0000000619067291 */ /* 0x000fe2000f8e30ff */
[----:B--2---:R-:W-:Y:S04]  /*0950*/  MOVM.16.MT88 R20, R20 ;  /* 0x000000001414723a */ /* 0x004fe80000000000 */
[----:B---3--:R-:W5:Y:S04]  /*0960*/  MOVM.16.MT88 R29, R29 ;  /* 0x000000001d1d723a */ /* 0x008f680000000000 */
[----:B----4-:R-:W0:Y:S01]  /*0970*/  MOVM.16.MT88 R21, R21 ;  /* 0x000000001515723a */ /* 0x010e220000000000 */
[C---:B-----5:R-:W-:Y:S08]  /*0980*/  HMMA.16816.F32 R4, R12.reuse, R28, R4 ;  /* 0x0000001c0c04723c */ /* 0x060ff00000001804 */
[----:B0-----:R-:W-:Y:S01]  /*0990*/  HMMA.16816.F32 R8, R12, R20, R8 ;  /* 0x000000140c08723c */ /* 0x001fe20000001808 */
[----:B------:R-:W-:-:S04]  /*09a0*/  NOP ;  /* 0x0000000000007918 */ /* 0x000fc80000000000 */
[----:B------:R-:W-:-:S15]  /*09b0*/  BRA.U UP1, `(.L_x_2) ;  /* 0xfffffff9015c7547 */ /* 0x000fde000b83ffff */
.L_x_1:
[----:B------:R-:W-:Y:S05]  /*09c0*/  BRA.U !UP0, `(.L_x_0) ;  /* 0x0000000108d87547 */ /* 0x000fea000b800000 */
[----:B------:R-:W0:Y:S01]  /*09d0*/  S2R R0, SR_LANEID ;  /* 0x0000000000007919 */ /* 0x000e220000000000 */
[----:B------:R-:W1:Y:S01]  /*09e0*/  LDCU.64 UR10, c[0x0][0x380] ;  /* 0x00007000ff0a77ac */ /* 0x000e620008000a00 */
[----:B------:R-:W-:Y:S01]  /*09f0*/  IMAD.MOV.U32 R3, RZ, RZ, RZ ;  /* 0x000000ffff037224 */ /* 0x000fe200078e00ff */
[----:B------:R-:W2:Y:S01]  /*0a00*/  LDCU UR15, c[0x0][0x39c] ;  /* 0x00007380ff0f77ac */ /* 0x000ea20008000800 */
[----:B------:R-:W-:Y:S02]  /*0a10*/  UIMAD UR6, UR8, UR24, URZ ;  /* 0x00000018080672a4 */ /* 0x000fe4000f8e02ff */
[----:B------:R-:W-:Y:S02]  /*0a20*/  UIADD3 UR5, UPT, UPT, -UR14, URZ, URZ ;  /* 0x000000ff0e057290 */ /* 0x000fe4000fffe1ff */
[----:B------:R-:W-:Y:S01]  /*0a30*/  UIMAD.WIDE.U32 UR6, UR6, 0x2, URZ ;  /* 0x00000002060678a5 */ /* 0x000fe2000f8e00ff */
[----:B------:R-:W3:Y:S03]  /*0a40*/  LDCU.64 UR16, c[0x0][0x388] ;  /* 0x00007100ff1077ac */ /* 0x000ee60008000a00 */
[----:B------:R-:W-:-:S04]  /*0a50*/  UIMAD.WIDE.U32 UR6, UR4, 0x20, UR6 ;  /* 0x00000020040678a5 */ /* 0x000fc8000f8e0006 */
[----:B-1----:R-:W-:Y:S02]  /*0a60*/  UIADD3 UR10, UP0, UPT, UR6, UR10, URZ ;  /* 0x0000000a060a7290 */ /* 0x002fe4000ff1e0ff */
[----:B------:R-:W-:Y:S02]  /*0a70*/  USHF.R.U32.HI UR6, URZ, 0x1, UR24 ;  /* 0x00000001ff067899 */ /* 0x000fe40008011618 */
[----:B------:R-:W-:Y:S02]  /*0a80*/  UIADD3.X UR11, UPT, UPT, UR7, UR11, URZ, UP0, !UPT ;  /* 0x0000000b070b7290 */ /* 0x000fe400087fe4ff */
[----:B--2---:R-:W-:Y:S02]  /*0a90*/  USHF.R.U32.HI UR7, URZ, 0x1, UR15 ;  /* 0x00000001ff077899 */ /* 0x004fe4000801160f */
[----:B------:R-:W-:Y:S01]  /*0aa0*/  UIMAD UR4, UR4, UR15, URZ ;  /* 0x0000000f040472a4 */ /* 0x000fe2000f8e02ff */
[----:B0-----:R-:W-:Y:S02]  /*0ab0*/  LOP3.LUT R2, R0, 0x3, RZ, 0xc0, !PT ;  /* 0x0000000300027812 */ /* 0x001fe400078ec0ff */
[----:B------:R-:W-:Y:S01]  /*0ac0*/  SHF.R.U32.HI R13, RZ, 0x2, R0 ;  /* 0x00000002ff0d7819 */ /* 0x000fe20000011600 */
[----:B------:R-:W-:-:S04]  /*0ad0*/  USHF.L.U32 UR4, UR4, 0x4, URZ ;  /* 0x0000000404047899 */ /* 0x000fc800080006ff */
[----:B------:R-:W-:-:S04]  /*0ae0*/  IMAD.WIDE.U32 R24, R13, UR6, R2 ;  /* 0x000000060d187c25 */ /* 0x000fc8000f8e0002 */
[----:B------:R-:W-:Y:S01]  /*0af0*/  IMAD.WIDE.U32 R2, R13, UR7, R2 ;  /* 0x000000070d027c25 */ /* 0x000fe2000f8e0002 */
[----:B------:R-:W-:-:S04]  /*0b00*/  SHF.L.U64.HI R26, R24, 0x2, R25 ;  /* 0x00000002181a7819 */ /* 0x000fc80000010219 */
[----:B---3--:R-:W-:-:S07]  /*0b10*/  SHF.L.U64.HI R27, R2, 0x2, R3 ;  /* 0x00000002021b7819 */ /* 0x008fce0000010203 */
.L_x_3:
[----:B------:R-:W-:Y:S01]  /*0b20*/  UIADD3 UR6, UP0, UPT, UR9, UR4, URZ ;  /* 0x0000000409067290 */ /* 0x000fe2000ff1e0ff */
[----:B------:R-:W-:-:S03]  /*0b30*/  IMAD.U32 R17, RZ, RZ, UR15 ;  /* 0x0000000fff117e24 */ /* 0x000fc6000f8e00ff */
[----:B------:R-:W-:Y:S02]  /*0b40*/  ULEA.HI.X.SX32 UR7, UR4, URZ, 0x1, UP0 ;  /* 0x000000ff04077291 */ /* 0x000fe400080f0eff */
[----:B------:R-:W-:-:S04]  /*0b50*/  ULEA UR14, UP0, UR6, UR16, 0x1 ;  /* 0x00000010060e7291 */ /* 0x000fc8000f8008ff */
[----:B------:R-:W-:Y:S02]  /*0b60*/  ULEA.HI.X UR6, UR6, UR17, UR7, 0x1, UP0 ;  /* 0x0000001106067291 */ /* 0x000fe400080f0c07 */
[----:B------:R-:W-:-:S04]  /*0b70*/  LEA R28, P0, R2, UR14, 0x2 ;  /* 0x0000000e021c7c11 */ /* 0x000fc8000f8010ff */
[----:B------:R-:W-:-:S03]  /*0b80*/  IADD3.X R29, PT, PT, R27, UR6, RZ, P0, !PT ;  /* 0x000000061b1d7c10 */ /* 0x000fc600087fe4ff */
[----:B------:R-:W-:Y:S02]  /*0b90*/  IMAD.WIDE.U32 R16, R17, 0x10, R28 ;  /* 0x0000001011107825 */ /* 0x000fe400078e001c */
[----:B------:R-:W2:Y:S04]  /*0ba0*/  LDG.E R0, desc[UR12][R28.64] ;  /* 0x0000000c1c007981 */ /* 0x000ea8000c1e1900 */
[----:B------:R-:W3:Y:S04]  /*0bb0*/  LDG.E R22, desc[UR12][R28.64+0x10] ;  /* 0x0000100c1c167981 */ /* 0x000ee8000c1e1900 */
[----:B------:R-:W4:Y:S04]  /*0bc0*/  LDG.E R21, desc[UR12][R16.64] ;  /* 0x0000000c10157981 */ /* 0x000f28000c1e1900 */
[----:B------:R0:W5:Y:S01]  /*0bd0*/  LDG.E R23, desc[UR12][R16.64+0x10] ;  /* 0x0000100c10177981 */ /* 0x000162000c1e1900 */
[----:B------:R-:W-:Y:S01]  /*0be0*/  LEA R18, P0, R24, UR10, 0x2 ;  /* 0x0000000a18127c11 */ /* 0x000fe2000f8010ff */
[----:B------:R-:W-:-:S03]  /*0bf0*/  IMAD.U32 R13, RZ, RZ, UR24 ;  /* 0x00000018ff0d7e24 */ /* 0x000fc6000f8e00ff */
[----:B------:R-:W-:-:S03]  /*0c00*/  IADD3.X R19, PT, PT, R26, UR11, RZ, P0, !PT ;  /* 0x0000000b1a137c10 */ /* 0x000fc600087fe4ff */
[----:B0-----:R-:W-:Y:S02]  /*0c10*/  IMAD.WIDE.U32 R16, R13, 0x10, R18 ;  /* 0x000000100d107825 */ /* 0x001fe400078e0012 */
[----:B------:R-:W5:Y:S04]  /*0c20*/  LDG.E R12, desc[UR12][R18.64] ;  /* 0x0000000c120c7981 */ /* 0x000f68000c1e1900 */
[----:B------:R-:W5:Y:S04]  /*0c30*/  LDG.E R14, desc[UR12][R18.64+0x10] ;  /* 0x0000100c120e7981 */ /* 0x000f68000c1e1900 */
[----:B------:R-:W5:Y:S04]  /*0c40*/  LDG.E R13, desc[UR12][R16.64] ;  /* 0x0000000c100d7981 */ /* 0x000f68000c1e1900 */
[----:B------:R-:W5:Y:S01]  /*0c50*/  LDG.E R15, desc[UR12][R16.64+0x10] ;  /* 0x0000100c100f7981 */ /* 0x000f62000c1e1900 */
[----:B------:R-:W-:-:S02]  /*0c60*/  UIADD3 UR10, UP0, UPT, UR10, 0x20, URZ ;  /* 0x000000200a0a7890 */ /* 0x000fc4000ff1e0ff */
[----:B------:R-:W-:Y:S02]  /*0c70*/  UIADD3 UR5, UPT, UPT, UR5, 0x1, URZ ;  /* 0x0000000105057890 */ /* 0x000fe4000fffe0ff */
[----:B------:R-:W-:Y:S02]  /*0c80*/  UIADD3.X UR11, UPT, UPT, URZ, UR11, URZ, UP0, !UPT ;  /* 0x0000000bff0b7290 */ /* 0x000fe400087fe4ff */
[----:B------:R-:W-:Y:S02]  /*0c90*/  UISETP.NE.AND UP0, UPT, UR5, URZ, UPT ;  /* 0x000000ff0500728c */ /* 0x000fe4000bf05270 */
[----:B------:R-:W-:Y:S01]  /*0ca0*/  ULEA UR4, UR15, UR4, 0x4 ;  /* 0x000000040f047291 */ /* 0x000fe2000f8e20ff */
[----:B--2---:R-:W-:Y:S04]  /*0cb0*/  MOVM.16.MT88 R20, R0 ;  /* 0x000000000014723a */ /* 0x004fe80000000000 */
[----:B---3--:R-:W-:Y:S04]  /*0cc0*/  MOVM.16.MT88 R22, R22 ;  /* 0x000000001616723a */ /* 0x008fe80000000000 */
[----:B----4-:R-:W0:Y:S04]  /*0cd0*/  MOVM.16.MT88 R21, R21 ;  /* 0x000000001515723a */ /* 0x010e280000000000 */
[----:B-----5:R-:W1:Y:S01]  /*0ce0*/  MOVM.16.MT88 R23, R23 ;  /* 0x000000001717723a */ /* 0x020e620000000000 */
[C---:B0-----:R-:W-:Y:S08]  /*0cf0*/  HMMA.16816.F32 R4, R12.reuse, R20, R4 ;  /* 0x000000140c04723c */ /* 0x041ff00000001804 */
[----:B-1----:R-:W-:Y:S01]  /*0d00*/  HMMA.16816.F32 R8, R12, R22, R8 ;  /* 0x000000160c08723c */ /* 0x002fe20000001808 */
[----:B------:R-:W-:-:S04]  /*0d10*/  NOP ;  /* 0x0000000000007918 */ /* 0x000fc80000000000 */
[----:B------:R-:W-:-:S15]  /*0d20*/  BRA.U UP0, `(.L_x_3) ;  /* 0xfffffffd007c7547 */ /* 0x000fde000b83ffff */
.L_x_0:
[----:B------:R-:W0:Y:S01]  /*0d30*/  S2R R0, SR_LANEID ;  /* 0x0000000000007919 */ /* 0x000e220000000000 */
[----:B------:R-:W1:Y:S01]  /*0d40*/  LDCU UR4, c[0x0][0x39c] ;  /* 0x00007380ff0477ac */ /* 0x000e620008000800 */
[----:B------:R-:W-:Y:S01]  /*0d50*/  IMAD.MOV.U32 R3, RZ, RZ, RZ ;  /* 0x000000ffff037224 */ /* 0x000fe200078e00ff */
[----:B------:R-:W2:Y:S01]  /*0d60*/  LDCU.64 UR10, c[0x0][0x390] ;  /* 0x00007200ff0a77ac */ /* 0x000ea20008000a00 */
[----:B-1----:R-:W-:Y:S02]  /*0d70*/  UIMAD UR5, UR8, UR4, URZ ;  /* 0x00000004080572a4 */ /* 0x002fe4000f8e02ff */
[----:B------:R-:W-:Y:S02]  /*0d80*/  USHF.R.U32.HI UR7, URZ, 0x1, UR4 ;  /* 0x00000001ff077899 */ /* 0x000fe40008011604 */
[----:B------:R-:W-:-:S04]  /*0d90*/  UIADD3 UR5, UP0, UPT, UR5, UR9, URZ ;  /* 0x0000000905057290 */ /* 0x000fc8000ff1e0ff */
[----:B------:R-:W-:Y:S02]  /*0da0*/  UIADD3.X UR6, UPT, UPT, URZ, URZ, URZ, UP0, !UPT ;  /* 0x000000ffff067290 */ /* 0x000fe400087fe4ff */
[----:B--2---:R-:W-:Y:S01]  /*0db0*/  ULEA UR4, UP0, UR5, UR10, 0x2 ;  /* 0x0000000a05047291 */ /* 0x004fe2000f8010ff */
[----:B0-----:R-:W-:-:S03]  /*0dc0*/  LOP3.LUT R2, R0, 0x3, RZ, 0xc0, !PT ;  /* 0x0000000300027812 */ /* 0x001fc600078ec0ff */
[----:B------:R-:W-:Y:S01]  /*0dd0*/  ULEA.HI.X UR5, UR5, UR11, UR6, 0x2, UP0 ;  /* 0x0000000b05057291 */ /* 0x000fe200080f1406 */
[----:B------:R-:W-:-:S05]  /*0de0*/  SHF.R.U32.HI R13, RZ, 0x2, R0 ;  /* 0x00000002ff0d7819 */ /* 0x000fca0000011600 */
[----:B------:R-:W-:-:S03]  /*0df0*/  IMAD.WIDE.U32 R12, R13, UR7, R2 ;  /* 0x000000070d0c7c25 */ /* 0x000fc6000f8e0002 */
[----:B------:R-:W-:-:S04]  /*0e00*/  LEA R2, P0, R12, UR4, 0x3 ;  /* 0x000000040c027c11 */ /* 0x000fc8000f8018ff */
[----:B------:R-:W-:Y:S01]  /*0e10*/  LEA.HI.X R3, R12, UR5, R13, 0x3, P0 ;  /* 0x000000050c037c11 */ /* 0x000fe200080f1c0d */
[----:B------:R-:W-:-:S04]  /*0e20*/  IMAD.U32 R13, RZ, RZ, UR7 ;  /* 0x00000007ff0d7e24 */ /* 0x000fc8000f8e00ff */
[----:B------:R-:W-:Y:S01]  /*0e30*/  IMAD.WIDE.U32 R12, R13, 0x40, R2 ;  /* 0x000000400d0c7825 */ /* 0x000fe200078e0002 */
[----:B------:R-:W-:Y:S04]  /*0e40*/  STG.E.64 desc[UR12][R2.64], R4 ;  /* 0x0000000402007986 */ /* 0x000fe8000c101b0c */
[----:B------:R-:W-:Y:S04]  /*0e50*/  STG.E.64 desc[UR12][R12.64], R6 ;  /* 0x000000060c007986 */ /* 0x000fe8000c101b0c */
[----:B------:R-:W-:Y:S04]  /*0e60*/  STG.E.64 desc[UR12][R2.64+0x20], R8 ;  /* 0x0000200802007986 */ /* 0x000fe8000c101b0c */
[----:B------:R-:W-:Y:S01]  /*0e70*/  STG.E.64 desc[UR12][R12.64+0x20], R10 ;  /* 0x0000200a0c007986 */ /* 0x000fe2000c101b0c */
[----:B------:R-:W-:Y:S05]  /*0e80*/  EXIT ;  /* 0x000000000000794d */ /* 0x000fea0003800000 */
.L_x_4:
[----:B------:R-:W-:-:S00]  /*0e90*/  BRA `(.L_x_4) ;  /* 0xfffffffc00fc7947 */ /* 0x000fc0000383ffff */
[----:B------:R-:W-:-:S00]  /*0ea0*/  NOP ;  /* 0x0000000000007918 */ /* 0x000fc00000000000 */
        /* <DEDUP_REMOVED lines=13> */
.L_x_5:


//--------------------- .nv.shared.reserved.0     --------------------------
	.section	.nv.shared.reserved.0,"aw",@nobits
	.weak		__nv_reservedSMEM_offset_0_alias
	.size		__nv_reservedSMEM_offset_0_alias, 0, 64
	.other		__nv_reservedSMEM_offset_0_alias,@"STO_CUDA_RESERVED_SHARED STV_DEFAULT"
__nv_reservedSMEM_offset_0_alias:
	.zero		0
	.zero		64


//--------------------- .nv.constant0._Z10wmmaKernelP6__halfS0_Pfiii --------------------------
	.section	.nv.constant0._Z10wmmaKernelP6__halfS0_Pfiii,"a",@progbits
	.sectionflags	@""
	.align	4
.nv.constant0._Z10wmmaKernelP6__halfS0_Pfiii:
	.zero		932


//--------------------- SYMBOLS --------------------------

	.type		.nv.reservedSmem.offset0,@object
	.size		.nv.reservedSmem.offset0,0x4
